	.headerflags	@"EF_CUDA_TEXMODE_UNIFIED EF_CUDA_64BIT_ADDRESS EF_CUDA_ACCELERATORS EF_CUDA_SM90 EF_CUDA_VIRTUAL_SM(EF_CUDA_SM90)"
	.elftype	@"ET_EXEC"


//--------------------- .nv.info                  --------------------------
	.section	.nv.info,"",@"SHT_CUDA_INFO"
	.align	4


	//----- nvinfo : EIATTR_REGCOUNT
	.align		4
        /*0000*/ 	.byte	0x04, 0x2f
        /*0002*/ 	.short	(.L_1 - .L_0)
	.align		4
.L_0:
        /*0004*/ 	.word	index@(triton_poi_fused_convolution_relu_10)
        /*0008*/ 	.word	0x0000000c


	//----- nvinfo : EIATTR_MIN_STACK_SIZE
	.align		4
.L_1:
        /*000c*/ 	.byte	0x04, 0x12
        /*000e*/ 	.short	(.L_3 - .L_2)
	.align		4
.L_2:
        /*0010*/ 	.word	index@(triton_poi_fused_convolution_relu_10)
        /*0014*/ 	.word	0x00000000


	//----- nvinfo : EIATTR_FRAME_SIZE
	.align		4
.L_3:
        /*0018*/ 	.byte	0x04, 0x11
        /*001a*/ 	.short	(.L_5 - .L_4)
	.align		4
.L_4:
        /*001c*/ 	.word	index@(triton_poi_fused_convolution_relu_10)
        /*0020*/ 	.word	0x00000000


	//----- nvinfo : EIATTR_MIN_STACK_SIZE
	.align		4
.L_5:
        /*0024*/ 	.byte	0x04, 0x12
        /*0026*/ 	.short	(.L_7 - .L_6)
	.align		4
.L_6:
        /*0028*/ 	.word	index@(triton_poi_fused_convolution_relu_10)
        /*002c*/ 	.word	0x00000000
.L_7:


//--------------------- .nv.info.triton_poi_fused_convolution_relu_10 --------------------------
	.section	.nv.info.triton_poi_fused_convolution_relu_10,"",@"SHT_CUDA_INFO"
	.sectionflags	@""
	.align	4


	//----- nvinfo : EIATTR_CUDA_API_VERSION
	.align		4
        /*0000*/ 	.byte	0x04, 0x37
        /*0002*/ 	.short	(.L_9 - .L_8)
.L_8:
        /*0004*/ 	.word	0x0000007c


	//----- nvinfo : EIATTR_KPARAM_INFO
	.align		4
.L_9:
        /*0008*/ 	.byte	0x04, 0x17
        /*000a*/ 	.short	(.L_11 - .L_10)
.L_10:
        /*000c*/ 	.word	0x00000000
        /*0010*/ 	.short	0x0002
        /*0012*/ 	.short	0x0010
        /*0014*/ 	.byte	0x00, 0xf0, 0x11, 0x00


	//----- nvinfo : EIATTR_KPARAM_INFO
	.align		4
.L_11:
        /*0018*/ 	.byte	0x04, 0x17
        /*001a*/ 	.short	(.L_13 - .L_12)
.L_12:
        /*001c*/ 	.word	0x00000000
        /*0020*/ 	.short	0x0001
        /*0022*/ 	.short	0x0008
        /*0024*/ 	.byte	0x00, 0xf4, 0x21, 0x00


	//----- nvinfo : EIATTR_KPARAM_INFO
	.align		4
.L_13:
        /*0028*/ 	.byte	0x04, 0x17
        /*002a*/ 	.short	(.L_15 - .L_14)
.L_14:
        /*002c*/ 	.word	0x00000000
        /*0030*/ 	.short	0x0000
        /*0032*/ 	.short	0x0000
        /*0034*/ 	.byte	0x00, 0xf4, 0x21, 0x00


	//----- nvinfo : EIATTR_SPARSE_MMA_MASK
	.align		4
.L_15:
        /*0038*/ 	.byte	0x03, 0x50
        /*003a*/ 	.short	0x0000


	//----- nvinfo : EIATTR_MAXREG_COUNT
	.align		4
        /*003c*/ 	.byte	0x03, 0x1b
        /*003e*/ 	.short	0x00ff


	//----- nvinfo : EIATTR_EXIT_INSTR_OFFSETS
	.align		4
        /*0040*/ 	.byte	0x04, 0x1c
        /*0042*/ 	.short	(.L_17 - .L_16)


	//   ....[0]....
.L_16:
        /*0044*/ 	.word	0x00000190


	//----- nvinfo : EIATTR_REQNTID
	.align		4
.L_17:
        /*0048*/ 	.byte	0x04, 0x10
        /*004a*/ 	.short	(.L_19 - .L_18)
.L_18:
        /*004c*/ 	.word	0x00000080
        /*0050*/ 	.word	0x00000001
        /*0054*/ 	.word	0x00000001


	//----- nvinfo : EIATTR_CBANK_PARAM_SIZE
	.align		4
.L_19:
        /*0058*/ 	.byte	0x03, 0x19
        /*005a*/ 	.short	0x0014


	//----- nvinfo : EIATTR_PARAM_CBANK
	.align		4
        /*005c*/ 	.byte	0x04, 0x0a
        /*005e*/ 	.short	(.L_21 - .L_20)
	.align		4
.L_20:
        /*0060*/ 	.word	index@(.nv.constant0.triton_poi_fused_convolution_relu_10)
        /*0064*/ 	.short	0x0210
        /*0066*/ 	.short	0x0014


	//----- nvinfo : EIATTR_SW_WAR
	.align		4
.L_21:
        /*0068*/ 	.byte	0x04, 0x36
        /*006a*/ 	.short	(.L_23 - .L_22)
.L_22:
        /*006c*/ 	.word	0x00000008
.L_23:


//--------------------- .nv.callgraph             --------------------------
	.section	.nv.callgraph,"",@"SHT_CUDA_CALLGRAPH"
	.align	4
	.sectionentsize	8
	.align		4
        /*0000*/ 	.word	0x00000000
	.align		4
        /*0004*/ 	.word	0xffffffff
	.align		4
        /*0008*/ 	.word	0x00000000
	.align		4
        /*000c*/ 	.word	0xfffffffe
	.align		4
        /*0010*/ 	.word	0x00000000
	.align		4
        /*0014*/ 	.word	0xfffffffd
	.align		4
        /*0018*/ 	.word	0x00000000
	.align		4
        /*001c*/ 	.word	0xfffffffc


//--------------------- .text.triton_poi_fused_convolution_relu_10 --------------------------
	.section	.text.triton_poi_fused_convolution_relu_10,"ax",@progbits
	.align	128
        .global         triton_poi_fused_convolution_relu_10
        .type           triton_poi_fused_convolution_relu_10,@function
        .size           triton_poi_fused_convolution_relu_10,(.L_x_1 - triton_poi_fused_convolution_relu_10)
        .other          triton_poi_fused_convolution_relu_10,@"STO_CUDA_ENTRY STV_DEFAULT"
triton_poi_fused_convolution_relu_10:
.text.triton_poi_fused_convolution_relu_10:
[----:B------:R-:W-:Y:S01]  /*0000*/  LDC R1, c[0x0][0x28] ;  /* 0x00000a00ff017b82 */ /* 0x000fe20000000800 */
[----:B------:R-:W1:Y:S07]  /*0010*/  S2R R0, SR_TID.X ;  /* 0x0000000000007919 */ /* 0x000e6e0000002100 */
[----:B------:R-:W2:Y:S01]  /*0020*/  LDC.64 R4, c[0x0][0x218] ;  /* 0x00008600ff047b82 */ /* 0x000ea20000000a00 */
[----:B------:R-:W-:Y:S01]  /*0030*/  ULDC.64 UR4, c[0x0][0x208] ;  /* 0x0000820000047ab9 */ /* 0x000fe20000000a00 */
[----:B------:R-:W3:Y:S06]  /*0040*/  S2R R7, SR_CTAID.X ;  /* 0x0000000000077919 */ /* 0x000eec0000002500 */
[----:B------:R-:W4:Y:S01]  /*0050*/  LDC.64 R2, c[0x0][0x210] ;  /* 0x00008400ff027b82 */ /* 0x000f220000000a00 */
[----:B-1----:R-:W-:Y:S01]  /*0060*/  IMAD.SHL.U32 R0, R0, 0x2, RZ ;  /* 0x0000000200007824 */ /* 0x002fe200078e00ff */
[----:B---3--:R-:W-:-:S04]  /*0070*/  SHF.R.S32.HI R6, RZ, 0x17, R7 ;  /* 0x00000017ff067819 */ /* 0x008fc80000011407 */
[----:B------:R-:W-:-:S05]  /*0080*/  LOP3.LUT R0, R0, 0xfe, RZ, 0xc0, !PT ;  /* 0x000000fe00007812 */ /* 0x000fca00078ec0ff */
[----:B------:R-:W-:Y:S01]  /*0090*/  IMAD R7, R7, 0x100, R0 ;  /* 0x0000010007077824 */ /* 0x000fe200078e0200 */
[----:B------:R-:W-:-:S03]  /*00a0*/  SGXT R0, R6, 0x1 ;  /* 0x000000010600781a */ /* 0x000fc60000000200 */
[----:B----4-:R-:W-:Y:S01]  /*00b0*/  IMAD.WIDE R2, R7, 0x4, R2 ;  /* 0x0000000407027825 */ /* 0x010fe200078e0202 */
[----:B------:R-:W-:-:S04]  /*00c0*/  LEA.HI R0, R0, R7, RZ, 0x8 ;  /* 0x0000000700007211 */ /* 0x000fc800078f40ff */
[----:B------:R-:W-:-:S05]  /*00d0*/  LOP3.LUT R0, R0, 0xffffff00, RZ, 0xc0, !PT ;  /* 0xffffff0000007812 */ /* 0x000fca00078ec0ff */
[----:B------:R-:W-:Y:S02]  /*00e0*/  IMAD.IADD R9, R7, 0x1, -R0 ;  /* 0x0000000107097824 */ /* 0x000fe400078e0a00 */
[----:B------:R-:W3:Y:S02]  /*00f0*/  LDG.E.64 R6, desc[UR4][R2.64] ;  /* 0x0000000402067981 */ /* 0x000ee4000c1e1b00 */
[----:B--2---:R-:W-:-:S06]  /*0100*/  IMAD.WIDE R4, R9, 0x4, R4 ;  /* 0x0000000409047825 */ /* 0x004fcc00078e0204 */
[----:B------:R-:W3:Y:S02]  /*0110*/  LDG.E.EL.64 R4, desc[UR4][R4.64] ;  /* 0x0000000404047981 */ /* 0x000ee4000c2e1b00 */
[C---:B---3--:R-:W-:Y:S01]  /*0120*/  FSETP.GEU.AND P0, PT, R6.reuse, -R4, PT ;  /* 0x800000040600720b */ /* 0x048fe20003f0e000 */
[----:B------:R-:W-:Y:S01]  /*0130*/  FADD R6, R6, R4 ;  /* 0x0000000406067221 */ /* 0x000fe20000000000 */
[C---:B------:R-:W-:Y:S01]  /*0140*/  FADD R0, R7.reuse, R5 ;  /* 0x0000000507007221 */ /* 0x040fe20000000000 */
[----:B------:R-:W-:-:S03]  /*0150*/  FSETP.GEU.AND P1, PT, R7, -R5, PT ;  /* 0x800000050700720b */ /* 0x000fc60003f2e000 */
[----:B------:R-:W-:Y:S02]  /*0160*/  FSEL R6, R6, RZ, P0 ;  /* 0x000000ff06067208 */ /* 0x000fe40000000000 */
[----:B------:R-:W-:-:S05]  /*0170*/  FSEL R7, R0, RZ, P1 ;  /* 0x000000ff00077208 */ /* 0x000fca0000800000 */
[----:B------:R-:W-:Y:S01]  /*0180*/  STG.E.64 desc[UR4][R2.64], R6 ;  /* 0x0000000602007986 */ /* 0x000fe2000c101b04 */
[----:B------:R-:W-:Y:S05]  /*0190*/  EXIT ;  /* 0x000000000000794d */ /* 0x000fea0003800000 */
.L_x_0:
[----:B------:R-:W-:-:S00]  /*01a0*/  BRA `(.L_x_0) ;  /* 0xfffffffc00fc7947 */ /* 0x000fc0000383ffff */
[----:B------:R-:W-:-:S00]  /*01b0*/  NOP ;  /* 0x0000000000007918 */ /* 0x000fc00000000000 */
        /* <DEDUP_REMOVED lines=12> */
.L_x_1:


//--------------------- .nv.constant0.triton_poi_fused_convolution_relu_10 --------------------------
	.section	.nv.constant0.triton_poi_fused_convolution_relu_10,"a",@progbits
	.sectionflags	@""
	.align	4
.nv.constant0.triton_poi_fused_convolution_relu_10:
	.zero		548
